//
// Generated by NVIDIA NVVM Compiler
//
// Compiler Build ID: CL-36424714
// Cuda compilation tools, release 13.0, V13.0.88
// Based on NVVM 20.0.0
//

.version 9.0
.target sm_100
.address_size 64

	// .globl	_Z20matrixAdditionSimplePiS_S_i

.visible .entry _Z20matrixAdditionSimplePiS_S_i(
	.param .u64 .ptr .align 1 _Z20matrixAdditionSimplePiS_S_i_param_0,
	.param .u64 .ptr .align 1 _Z20matrixAdditionSimplePiS_S_i_param_1,
	.param .u64 .ptr .align 1 _Z20matrixAdditionSimplePiS_S_i_param_2,
	.param .u32 _Z20matrixAdditionSimplePiS_S_i_param_3
)
{
	.reg .pred 	%p<2>;
	.reg .b32 	%r<10>;
	.reg .b64 	%rd<11>;

	ld.param.u64 	%rd1, [_Z20matrixAdditionSimplePiS_S_i_param_0];
	ld.param.u64 	%rd2, [_Z20matrixAdditionSimplePiS_S_i_param_1];
	ld.param.u64 	%rd3, [_Z20matrixAdditionSimplePiS_S_i_param_2];
	ld.param.u32 	%r2, [_Z20matrixAdditionSimplePiS_S_i_param_3];
	mov.u32 	%r3, %ctaid.x;
	mov.u32 	%r4, %ntid.x;
	mov.u32 	%r5, %tid.x;
	mad.lo.s32 	%r1, %r3, %r4, %r5;
	mul.lo.s32 	%r6, %r2, %r2;
	setp.ge.s32 	%p1, %r1, %r6;
	@%p1 bra 	$L__BB0_2;
	cvta.to.global.u64 	%rd4, %rd1;
	cvta.to.global.u64 	%rd5, %rd2;
	cvta.to.global.u64 	%rd6, %rd3;
	mul.wide.s32 	%rd7, %r1, 4;
	add.s64 	%rd8, %rd4, %rd7;
	ld.global.u32 	%r7, [%rd8];
	add.s64 	%rd9, %rd5, %rd7;
	ld.global.u32 	%r8, [%rd9];
	add.s32 	%r9, %r8, %r7;
	add.s64 	%rd10, %rd6, %rd7;
	st.global.u32 	[%rd10], %r9;
$L__BB0_2:
	ret;

}
	// .globl	_Z14matrixAdditionPiS_S_i
.visible .entry _Z14matrixAdditionPiS_S_i(
	.param .u64 .ptr .align 1 _Z14matrixAdditionPiS_S_i_param_0,
	.param .u64 .ptr .align 1 _Z14matrixAdditionPiS_S_i_param_1,
	.param .u64 .ptr .align 1 _Z14matrixAdditionPiS_S_i_param_2,
	.param .u32 _Z14matrixAdditionPiS_S_i_param_3
)
{
	.reg .pred 	%p<2>;
	.reg .b32 	%r<15>;
	.reg .b64 	%rd<11>;

	ld.param.u64 	%rd1, [_Z14matrixAdditionPiS_S_i_param_0];
	ld.param.u64 	%rd2, [_Z14matrixAdditionPiS_S_i_param_1];
	ld.param.u64 	%rd3, [_Z14matrixAdditionPiS_S_i_param_2];
	ld.param.u32 	%r3, [_Z14matrixAdditionPiS_S_i_param_3];
	mov.u32 	%r4, %ctaid.y;
	mov.u32 	%r5, %ntid.y;
	mov.u32 	%r6, %tid.y;
	mad.lo.s32 	%r1, %r4, %r5, %r6;
	mov.u32 	%r7, %ctaid.x;
	mov.u32 	%r8, %ntid.x;
	mov.u32 	%r9, %tid.x;
	mad.lo.s32 	%r2, %r7, %r8, %r9;
	max.s32 	%r10, %r1, %r2;
	setp.ge.s32 	%p1, %r10, %r3;
	@%p1 bra 	$L__BB1_2;
	cvta.to.global.u64 	%rd4, %rd1;
	cvta.to.global.u64 	%rd5, %rd2;
	cvta.to.global.u64 	%rd6, %rd3;
	mad.lo.s32 	%r11, %r3, %r1, %r2;
	mul.wide.s32 	%rd7, %r11, 4;
	add.s64 	%rd8, %rd4, %rd7;
	ld.global.u32 	%r12, [%rd8];
	add.s64 	%rd9, %rd5, %rd7;
	ld.global.u32 	%r13, [%rd9];
	add.s32 	%r14, %r13, %r12;
	add.s64 	%rd10, %rd6, %rd7;
	st.global.u32 	[%rd10], %r14;
$L__BB1_2:
	ret;

}


// ===== COMPILED SASS (sm_100) =====

	.target	sm_100

	.elftype	@"ET_EXEC"


//--------------------- .note.nv.tkinfo           --------------------------
	.section	.note.nv.tkinfo,"",@"SHT_NOTE"
	.sectionflags	@"SHF_NOTE_NV_TKINFO"
	.tkinfo
        /*0018*/ 	.word	0x00000002
        /*0030*/ 	.string	""
        /*0030*/ 	.string	"ptxas"
        /*0030*/ 	.string	"Cuda compilation tools, release 13.0, V13.0.88"
        /*0030*/ 	.string	"Build cuda_13.0.r13.0/compiler.36424714_0"
        /*0030*/ 	.string	"-arch sm_100 -m 64 "



//--------------------- .note.nv.cuinfo           --------------------------
	.section	.note.nv.cuinfo,"",@"SHT_NOTE"
	.sectionflags	@"SHF_NOTE_NV_CUINFO"
        /*0018*/ 	.short	0x0002
        /*001a*/ 	.short	0x0064
        /*001c*/ 	.short	0x0082
	.zero		2


//--------------------- .nv.info                  --------------------------
	.section	.nv.info,"",@"SHT_CUDA_INFO"
	.align	4


	//----- nvinfo : EIATTR_REGCOUNT
	.align		4
        /*0000*/ 	.byte	0x04, 0x2f
        /*0002*/ 	.short	(.L_1 - .L_0)
	.align		4
.L_0:
        /*0004*/ 	.word	index@(_Z20matrixAdditionSimplePiS_S_i)
        /*0008*/ 	.word	0x0000000c


	//----- nvinfo : EIATTR_FRAME_SIZE
	.align		4
.L_1:
        /*000c*/ 	.byte	0x04, 0x11
        /*000e*/ 	.short	(.L_3 - .L_2)
	.align		4
.L_2:
        /*0010*/ 	.word	index@(_Z20matrixAdditionSimplePiS_S_i)
        /*0014*/ 	.word	0x00000000


	//----- nvinfo : EIATTR_REGCOUNT
	.align		4
.L_3:
        /*0018*/ 	.byte	0x04, 0x2f
        /*001a*/ 	.short	(.L_5 - .L_4)
	.align		4
.L_4:
        /*001c*/ 	.word	index@(_Z14matrixAdditionPiS_S_i)
        /*0020*/ 	.word	0x0000000c


	//----- nvinfo : EIATTR_FRAME_SIZE
	.align		4
.L_5:
        /*0024*/ 	.byte	0x04, 0x11
        /*0026*/ 	.short	(.L_7 - .L_6)
	.align		4
.L_6:
        /*0028*/ 	.word	index@(_Z14matrixAdditionPiS_S_i)
        /*002c*/ 	.word	0x00000000


	//----- nvinfo : EIATTR_MIN_STACK_SIZE
	.align		4
.L_7:
        /*0030*/ 	.byte	0x04, 0x12
        /*0032*/ 	.short	(.L_9 - .L_8)
	.align		4
.L_8:
        /*0034*/ 	.word	index@(_Z14matrixAdditionPiS_S_i)
        /*0038*/ 	.word	0x00000000


	//----- nvinfo : EIATTR_MIN_STACK_SIZE
	.align		4
.L_9:
        /*003c*/ 	.byte	0x04, 0x12
        /*003e*/ 	.short	(.L_11 - .L_10)
	.align		4
.L_10:
        /*0040*/ 	.word	index@(_Z20matrixAdditionSimplePiS_S_i)
        /*0044*/ 	.word	0x00000000
.L_11:


//--------------------- .nv.compat                --------------------------
	.section	.nv.compat,"",@"SHT_CUDA_COMPAT_INFO"
	.align	4
        /*0000*/ 	.byte	0x02, 0x09, 0x00, 0x00, 0x02, 0x02, 0x01, 0x00, 0x02, 0x05, 0x05, 0x00, 0x03, 0x07, 0x01, 0x01
        /*0010*/ 	.byte	0x02, 0x03, 0x00, 0x00, 0x02, 0x06, 0x01, 0x00, 0x04, 0x0b, 0x08, 0x00, 0x09, 0x00, 0x00, 0x00
        /*0020*/ 	.byte	0x00, 0x00, 0x00, 0x00


//--------------------- .nv.info._Z14matrixAdditionPiS_S_i --------------------------
	.section	.nv.info._Z14matrixAdditionPiS_S_i,"",@"SHT_CUDA_INFO"
	.sectionflags	@""
	.align	4


	//----- nvinfo : EIATTR_CUDA_API_VERSION
	.align		4
        /*0000*/ 	.byte	0x04, 0x37
        /*0002*/ 	.short	(.L_13 - .L_12)
.L_12:
        /*0004*/ 	.word	0x00000082


	//----- nvinfo : EIATTR_KPARAM_INFO
	.align		4
.L_13:
        /*0008*/ 	.byte	0x04, 0x17
        /*000a*/ 	.short	(.L_15 - .L_14)
.L_14:
        /*000c*/ 	.word	0x00000000
        /*0010*/ 	.short	0x0003
        /*0012*/ 	.short	0x0018
        /*0014*/ 	.byte	0x00, 0xf0, 0x11, 0x00


	//----- nvinfo : EIATTR_KPARAM_INFO
	.align		4
.L_15:
        /*0018*/ 	.byte	0x04, 0x17
        /*001a*/ 	.short	(.L_17 - .L_16)
.L_16:
        /*001c*/ 	.word	0x00000000
        /*0020*/ 	.short	0x0002
        /*0022*/ 	.short	0x0010
        /*0024*/ 	.byte	0x00, 0xf5, 0x21, 0x00


	//----- nvinfo : EIATTR_KPARAM_INFO
	.align		4
.L_17:
        /*0028*/ 	.byte	0x04, 0x17
        /*002a*/ 	.short	(.L_19 - .L_18)
.L_18:
        /*002c*/ 	.word	0x00000000
        /*0030*/ 	.short	0x0001
        /*0032*/ 	.short	0x0008
        /*0034*/ 	.byte	0x00, 0xf5, 0x21, 0x00


	//----- nvinfo : EIATTR_KPARAM_INFO
	.align		4
.L_19:
        /*0038*/ 	.byte	0x04, 0x17
        /*003a*/ 	.short	(.L_21 - .L_20)
.L_20:
        /*003c*/ 	.word	0x00000000
        /*0040*/ 	.short	0x0000
        /*0042*/ 	.short	0x0000
        /*0044*/ 	.byte	0x00, 0xf5, 0x21, 0x00


	//----- nvinfo : EIATTR_SPARSE_MMA_MASK
	.align		4
.L_21:
        /*0048*/ 	.byte	0x03, 0x50
        /*004a*/ 	.short	0x0000


	//----- nvinfo : EIATTR_MAXREG_COUNT
	.align		4
        /*004c*/ 	.byte	0x03, 0x1b
        /*004e*/ 	.short	0x00ff


	//----- nvinfo : EIATTR_MERCURY_ISA_VERSION
	.align		4
        /*0050*/ 	.byte	0x03, 0x5f
        /*0052*/ 	.short	0x0101


	//----- nvinfo : EIATTR_VRC_CTA_INIT_COUNT
	.align		4
        /*0054*/ 	.byte	0x02, 0x4a
	.zero		1
	.zero		1


	//----- nvinfo : EIATTR_EXIT_INSTR_OFFSETS
	.align		4
        /*0058*/ 	.byte	0x04, 0x1c
        /*005a*/ 	.short	(.L_23 - .L_22)


	//   ....[0]....
.L_22:
        /*005c*/ 	.word	0x000000c0


	//   ....[1]....
        /*0060*/ 	.word	0x00000190


	//----- nvinfo : EIATTR_CBANK_PARAM_SIZE
	.align		4
.L_23:
        /*0064*/ 	.byte	0x03, 0x19
        /*0066*/ 	.short	0x001c


	//----- nvinfo : EIATTR_PARAM_CBANK
	.align		4
        /*0068*/ 	.byte	0x04, 0x0a
        /*006a*/ 	.short	(.L_25 - .L_24)
	.align		4
.L_24:
        /*006c*/ 	.word	index@(.nv.constant0._Z14matrixAdditionPiS_S_i)
        /*0070*/ 	.short	0x0380
        /*0072*/ 	.short	0x001c


	//----- nvinfo : EIATTR_SW_WAR
	.align		4
.L_25:
        /*0074*/ 	.byte	0x04, 0x36
        /*0076*/ 	.short	(.L_27 - .L_26)
.L_26:
        /*0078*/ 	.word	0x00000008
.L_27:


//--------------------- .nv.info._Z20matrixAdditionSimplePiS_S_i --------------------------
	.section	.nv.info._Z20matrixAdditionSimplePiS_S_i,"",@"SHT_CUDA_INFO"
	.sectionflags	@""
	.align	4


	//----- nvinfo : EIATTR_CUDA_API_VERSION
	.align		4
        /*0000*/ 	.byte	0x04, 0x37
        /*0002*/ 	.short	(.L_29 - .L_28)
.L_28:
        /*0004*/ 	.word	0x00000082


	//----- nvinfo : EIATTR_KPARAM_INFO
	.align		4
.L_29:
        /*0008*/ 	.byte	0x04, 0x17
        /*000a*/ 	.short	(.L_31 - .L_30)
.L_30:
        /*000c*/ 	.word	0x00000000
        /*0010*/ 	.short	0x0003
        /*0012*/ 	.short	0x0018
        /*0014*/ 	.byte	0x00, 0xf0, 0x11, 0x00


	//----- nvinfo : EIATTR_KPARAM_INFO
	.align		4
.L_31:
        /*0018*/ 	.byte	0x04, 0x17
        /*001a*/ 	.short	(.L_33 - .L_32)
.L_32:
        /*001c*/ 	.word	0x00000000
        /*0020*/ 	.short	0x0002
        /*0022*/ 	.short	0x0010
        /*0024*/ 	.byte	0x00, 0xf5, 0x21, 0x00


	//----- nvinfo : EIATTR_KPARAM_INFO
	.align		4
.L_33:
        /*0028*/ 	.byte	0x04, 0x17
        /*002a*/ 	.short	(.L_35 - .L_34)
.L_34:
        /*002c*/ 	.word	0x00000000
        /*0030*/ 	.short	0x0001
        /*0032*/ 	.short	0x0008
        /*0034*/ 	.byte	0x00, 0xf5, 0x21, 0x00


	//----- nvinfo : EIATTR_KPARAM_INFO
	.align		4
.L_35:
        /*0038*/ 	.byte	0x04, 0x17
        /*003a*/ 	.short	(.L_37 - .L_36)
.L_36:
        /*003c*/ 	.word	0x00000000
        /*0040*/ 	.short	0x0000
        /*0042*/ 	.short	0x0000
        /*0044*/ 	.byte	0x00, 0xf5, 0x21, 0x00


	//----- nvinfo : EIATTR_SPARSE_MMA_MASK
	.align		4
.L_37:
        /*0048*/ 	.byte	0x03, 0x50
        /*004a*/ 	.short	0x0000


	//----- nvinfo : EIATTR_MAXREG_COUNT
	.align		4
        /*004c*/ 	.byte	0x03, 0x1b
        /*004e*/ 	.short	0x00ff


	//----- nvinfo : EIATTR_MERCURY_ISA_VERSION
	.align		4
        /*0050*/ 	.byte	0x03, 0x5f
        /*0052*/ 	.short	0x0101


	//----- nvinfo : EIATTR_VRC_CTA_INIT_COUNT
	.align		4
        /*0054*/ 	.byte	0x02, 0x4a
	.zero		1
	.zero		1


	//----- nvinfo : EIATTR_EXIT_INSTR_OFFSETS
	.align		4
        /*0058*/ 	.byte	0x04, 0x1c
        /*005a*/ 	.short	(.L_39 - .L_38)


	//   ....[0]....
.L_38:
        /*005c*/ 	.word	0x00000080


	//   ....[1]....
        /*0060*/ 	.word	0x00000140


	//----- nvinfo : EIATTR_CBANK_PARAM_SIZE
	.align		4
.L_39:
        /*0064*/ 	.byte	0x03, 0x19
        /*0066*/ 	.short	0x001c


	//----- nvinfo : EIATTR_PARAM_CBANK
	.align		4
        /*0068*/ 	.byte	0x04, 0x0a
        /*006a*/ 	.short	(.L_41 - .L_40)
	.align		4
.L_40:
        /*006c*/ 	.word	index@(.nv.constant0._Z20matrixAdditionSimplePiS_S_i)
        /*0070*/ 	.short	0x0380
        /*0072*/ 	.short	0x001c


	//----- nvinfo : EIATTR_SW_WAR
	.align		4
.L_41:
        /*0074*/ 	.byte	0x04, 0x36
        /*0076*/ 	.short	(.L_43 - .L_42)
.L_42:
        /*0078*/ 	.word	0x00000008
.L_43:


//--------------------- .nv.callgraph             --------------------------
	.section	.nv.callgraph,"",@"SHT_CUDA_CALLGRAPH"
	.align	4
	.sectionentsize	8
	.align		4
        /*0000*/ 	.word	0x00000000
	.align		4
        /*0004*/ 	.word	0xffffffff
	.align		4
        /*0008*/ 	.word	0x00000000
	.align		4
        /*000c*/ 	.word	0xfffffffe
	.align		4
        /*0010*/ 	.word	0x00000000
	.align		4
        /*0014*/ 	.word	0xfffffffd
	.align		4
        /*0018*/ 	.word	0x00000000
	.align		4
        /*001c*/ 	.word	0xfffffffc


//--------------------- .text._Z14matrixAdditionPiS_S_i --------------------------
	.section	.text._Z14matrixAdditionPiS_S_i,"ax",@progbits
	.align	128
        .global         _Z14matrixAdditionPiS_S_i
        .type           _Z14matrixAdditionPiS_S_i,@function
        .size           _Z14matrixAdditionPiS_S_i,(.L_x_2 - _Z14matrixAdditionPiS_S_i)
        .other          _Z14matrixAdditionPiS_S_i,@"STO_CUDA_ENTRY STV_DEFAULT"
_Z14matrixAdditionPiS_S_i:
.text._Z14matrixAdditionPiS_S_i:
[----:B------:R-:W-:Y:S01]  /*0000*/  LDC R1, c[0x0][0x37c] ;  /* 0x0000df00ff017b82 */ /* 0x000fe20000000800 */
[----:B------:R-:W0:Y:S07]  /*0010*/  S2R R3, SR_TID.Y ;  /* 0x0000000000037919 */ /* 0x000e2e0000002200 */
[----:B------:R-:W0:Y:S01]  /*0020*/  LDC R0, c[0x0][0x364] ;  /* 0x0000d900ff007b82 */ /* 0x000e220000000800 */
[----:B------:R-:W1:Y:S01]  /*0030*/  LDCU UR6, c[0x0][0x398] ;  /* 0x00007300ff0677ac */ /* 0x000e620008000800 */
[----:B------:R-:W2:Y:S06]  /*0040*/  S2R R2, SR_TID.X ;  /* 0x0000000000027919 */ /* 0x000eac0000002100 */
[----:B------:R-:W0:Y:S08]  /*0050*/  S2UR UR4, SR_CTAID.Y ;  /* 0x00000000000479c3 */ /* 0x000e300000002600 */
[----:B------:R-:W2:Y:S08]  /*0060*/  S2UR UR5, SR_CTAID.X ;  /* 0x00000000000579c3 */ /* 0x000eb00000002500 */
[----:B------:R-:W2:Y:S01]  /*0070*/  LDC R7, c[0x0][0x360] ;  /* 0x0000d800ff077b82 */ /* 0x000ea20000000800 */
[----:B0-----:R-:W-:-:S02]  /*0080*/  IMAD R0, R0, UR4, R3 ;  /* 0x0000000400007c24 */ /* 0x001fc4000f8e0203 */
[----:B--2---:R-:W-:-:S05]  /*0090*/  IMAD R7, R7, UR5, R2 ;  /* 0x0000000507077c24 */ /* 0x004fca000f8e0202 */
[----:B------:R-:W-:-:S04]  /*00a0*/  VIMNMX R2, PT, PT, R0, R7, !PT ;  /* 0x0000000700027248 */ /* 0x000fc80007fe0100 */
[----:B-1----:R-:W-:-:S13]  /*00b0*/  ISETP.GE.AND P0, PT, R2, UR6, PT ;  /* 0x0000000602007c0c */ /* 0x002fda000bf06270 */
[----:B------:R-:W-:Y:S05]  /*00c0*/  @P0 EXIT ;  /* 0x000000000000094d */ /* 0x000fea0003800000 */
[----:B------:R-:W0:Y:S01]  /*00d0*/  LDC.64 R2, c[0x0][0x380] ;  /* 0x0000e000ff027b82 */ /* 0x000e220000000a00 */
[----:B------:R-:W1:Y:S01]  /*00e0*/  LDCU.64 UR4, c[0x0][0x358] ;  /* 0x00006b00ff0477ac */ /* 0x000e620008000a00 */
[----:B------:R-:W-:-:S06]  /*00f0*/  IMAD R9, R0, UR6, R7 ;  /* 0x0000000600097c24 */ /* 0x000fcc000f8e0207 */
[----:B------:R-:W2:Y:S08]  /*0100*/  LDC.64 R4, c[0x0][0x388] ;  /* 0x0000e200ff047b82 */ /* 0x000eb00000000a00 */
[----:B------:R-:W3:Y:S01]  /*0110*/  LDC.64 R6, c[0x0][0x390] ;  /* 0x0000e400ff067b82 */ /* 0x000ee20000000a00 */
[----:B0-----:R-:W-:-:S06]  /*0120*/  IMAD.WIDE R2, R9, 0x4, R2 ;  /* 0x0000000409027825 */ /* 0x001fcc00078e0202 */
[----:B-1----:R-:W4:Y:S01]  /*0130*/  LDG.E R2, desc[UR4][R2.64] ;  /* 0x0000000402027981 */ /* 0x002f22000c1e1900 */
[----:B--2---:R-:W-:-:S06]  /*0140*/  IMAD.WIDE R4, R9, 0x4, R4 ;  /* 0x0000000409047825 */ /* 0x004fcc00078e0204 */
[----:B------:R-:W4:Y:S01]  /*0150*/  LDG.E R5, desc[UR4][R4.64] ;  /* 0x0000000404057981 */ /* 0x000f22000c1e1900 */
[----:B---3--:R-:W-:Y:S01]  /*0160*/  IMAD.WIDE R6, R9, 0x4, R6 ;  /* 0x0000000409067825 */ /* 0x008fe200078e0206 */
[----:B----4-:R-:W-:-:S05]  /*0170*/  IADD3 R9, PT, PT, R2, R5, RZ ;  /* 0x0000000502097210 */ /* 0x010fca0007ffe0ff */
[----:B------:R-:W-:Y:S01]  /*0180*/  STG.E desc[UR4][R6.64], R9 ;  /* 0x0000000906007986 */ /* 0x000fe2000c101904 */
[----:B------:R-:W-:Y:S05]  /*0190*/  EXIT ;  /* 0x000000000000794d */ /* 0x000fea0003800000 */
.L_x_0:
[----:B------:R-:W-:-:S00]  /*01a0*/  BRA `(.L_x_0) ;  /* 0xfffffffc00fc7947 */ /* 0x000fc0000383ffff */
[----:B------:R-:W-:-:S00]  /*01b0*/  NOP ;  /* 0x0000000000007918 */ /* 0x000fc00000000000 */
        /* <DEDUP_REMOVED lines=12> */
.L_x_2:


//--------------------- .text._Z20matrixAdditionSimplePiS_S_i --------------------------
	.section	.text._Z20matrixAdditionSimplePiS_S_i,"ax",@progbits
	.align	128
        .global         _Z20matrixAdditionSimplePiS_S_i
        .type           _Z20matrixAdditionSimplePiS_S_i,@function
        .size           _Z20matrixAdditionSimplePiS_S_i,(.L_x_3 - _Z20matrixAdditionSimplePiS_S_i)
        .other          _Z20matrixAdditionSimplePiS_S_i,@"STO_CUDA_ENTRY STV_DEFAULT"
_Z20matrixAdditionSimplePiS_S_i:
.text._Z20matrixAdditionSimplePiS_S_i:
[----:B------:R-:W-:Y:S01]  /*0000*/  LDC R1, c[0x0][0x37c] ;  /* 0x0000df00ff017b82 */ /* 0x000fe20000000800 */
[----:B------:R-:W0:Y:S07]  /*0010*/  S2R R0, SR_TID.X ;  /* 0x0000000000007919 */ /* 0x000e2e0000002100 */
[----:B------:R-:W0:Y:S01]  /*0020*/  S2UR UR5, SR_CTAID.X ;  /* 0x00000000000579c3 */ /* 0x000e220000002500 */
[----:B------:R-:W1:Y:S07]  /*0030*/  LDCU UR4, c[0x0][0x398] ;  /* 0x00007300ff0477ac */ /* 0x000e6e0008000800 */
[----:B------:R-:W0:Y:S01]  /*0040*/  LDC R9, c[0x0][0x360] ;  /* 0x0000d800ff097b82 */ /* 0x000e220000000800 */
[----:B-1----:R-:W-:Y:S01]  /*0050*/  UIMAD UR4, UR4, UR4, URZ ;  /* 0x00000004040472a4 */ /* 0x002fe2000f8e02ff */
[----:B0-----:R-:W-:-:S05]  /*0060*/  IMAD R9, R9, UR5, R0 ;  /* 0x0000000509097c24 */ /* 0x001fca000f8e0200 */
[----:B------:R-:W-:-:S13]  /*0070*/  ISETP.GE.AND P0, PT, R9, UR4, PT ;  /* 0x0000000409007c0c */ /* 0x000fda000bf06270 */
[----:B------:R-:W-:Y:S05]  /*0080*/  @P0 EXIT ;  /* 0x000000000000094d */ /* 0x000fea0003800000 */
[----:B------:R-:W0:Y:S01]  /*0090*/  LDC.64 R2, c[0x0][0x380] ;  /* 0x0000e000ff027b82 */ /* 0x000e220000000a00 */
[----:B------:R-:W1:Y:S07]  /*00a0*/  LDCU.64 UR4, c[0x0][0x358] ;  /* 0x00006b00ff0477ac */ /* 0x000e6e0008000a00 */
        /* <DEDUP_REMOVED lines=10> */
.L_x_1:
        /* <DEDUP_REMOVED lines=11> */
.L_x_3:


//--------------------- .nv.shared.reserved.0     --------------------------
	.section	.nv.shared.reserved.0,"aw",@nobits
	.weak		__nv_reservedSMEM_offset_0_alias
	.size		__nv_reservedSMEM_offset_0_alias, 0, 64
	.other		__nv_reservedSMEM_offset_0_alias,@"STO_CUDA_RESERVED_SHARED STV_DEFAULT"
__nv_reservedSMEM_offset_0_alias:
	.zero		0
	.zero		64


//--------------------- .nv.constant0._Z14matrixAdditionPiS_S_i --------------------------
	.section	.nv.constant0._Z14matrixAdditionPiS_S_i,"a",@progbits
	.sectionflags	@""
	.align	4
.nv.constant0._Z14matrixAdditionPiS_S_i:
	.zero		924


//--------------------- .nv.constant0._Z20matrixAdditionSimplePiS_S_i --------------------------
	.section	.nv.constant0._Z20matrixAdditionSimplePiS_S_i,"a",@progbits
	.sectionflags	@""
	.align	4
.nv.constant0._Z20matrixAdditionSimplePiS_S_i:
	.zero		924


//--------------------- SYMBOLS --------------------------

	.type		.nv.reservedSmem.offset0,@object
	.size		.nv.reservedSmem.offset0,0x4
